//
// Generated by NVIDIA NVVM Compiler
//
// Compiler Build ID: CL-36424714
// Cuda compilation tools, release 13.0, V13.0.88
// Based on NVVM 20.0.0
//

.version 9.0
.target sm_100
.address_size 64

	// .globl	_Z17calculatePurchasePfPiS0_PKfii

.visible .entry _Z17calculatePurchasePfPiS0_PKfii(
	.param .u64 .ptr .align 1 _Z17calculatePurchasePfPiS0_PKfii_param_0,
	.param .u64 .ptr .align 1 _Z17calculatePurchasePfPiS0_PKfii_param_1,
	.param .u64 .ptr .align 1 _Z17calculatePurchasePfPiS0_PKfii_param_2,
	.param .u64 .ptr .align 1 _Z17calculatePurchasePfPiS0_PKfii_param_3,
	.param .u32 _Z17calculatePurchasePfPiS0_PKfii_param_4,
	.param .u32 _Z17calculatePurchasePfPiS0_PKfii_param_5
)
{
	.reg .pred 	%p<26>;
	.reg .b32 	%r<61>;
	.reg .b32 	%f<96>;
	.reg .b64 	%rd<56>;

	ld.param.u64 	%rd12, [_Z17calculatePurchasePfPiS0_PKfii_param_0];
	ld.param.u64 	%rd13, [_Z17calculatePurchasePfPiS0_PKfii_param_1];
	ld.param.u64 	%rd14, [_Z17calculatePurchasePfPiS0_PKfii_param_2];
	ld.param.u64 	%rd15, [_Z17calculatePurchasePfPiS0_PKfii_param_3];
	ld.param.u32 	%r33, [_Z17calculatePurchasePfPiS0_PKfii_param_4];
	ld.param.u32 	%r32, [_Z17calculatePurchasePfPiS0_PKfii_param_5];
	cvta.to.global.u64 	%rd1, %rd15;
	cvta.to.global.u64 	%rd2, %rd14;
	cvta.to.global.u64 	%rd3, %rd13;
	mov.u32 	%r34, %ctaid.x;
	mov.u32 	%r35, %ntid.x;
	mov.u32 	%r36, %tid.x;
	mad.lo.s32 	%r1, %r34, %r35, %r36;
	setp.ge.s32 	%p1, %r1, %r33;
	@%p1 bra 	$L__BB0_43;
	setp.lt.s32 	%p2, %r32, 1;
	mov.f32 	%f75, 0f00000000;
	@%p2 bra 	$L__BB0_42;
	mul.lo.s32 	%r2, %r32, %r1;
	and.b32  	%r3, %r32, 7;
	setp.lt.u32 	%p3, %r32, 8;
	mov.f32 	%f75, 0f00000000;
	mov.b32 	%r59, 0;
	@%p3 bra 	$L__BB0_21;
	and.b32  	%r59, %r32, 2147483640;
	neg.s32 	%r57, %r59;
	add.s64 	%rd4, %rd3, 16;
	add.s64 	%rd5, %rd2, 16;
	mov.f32 	%f75, 0f00000000;
	mov.u32 	%r56, %r2;
$L__BB0_4:
	.pragma "nounroll";
	mul.wide.s32 	%rd16, %r56, 4;
	add.s64 	%rd6, %rd4, %rd16;
	add.s64 	%rd7, %rd5, %rd16;
	ld.global.u32 	%r8, [%rd6+-16];
	setp.ge.u32 	%p4, %r8, %r32;
	@%p4 bra 	$L__BB0_6;
	ld.global.u32 	%r38, [%rd7+-16];
	mul.wide.u32 	%rd17, %r8, 4;
	add.s64 	%rd18, %rd1, %rd17;
	ld.global.f32 	%f42, [%rd18];
	cvt.rn.f32.s32 	%f43, %r38;
	fma.rn.f32 	%f75, %f42, %f43, %f75;
$L__BB0_6:
	ld.global.u32 	%r9, [%rd6+-12];
	setp.ge.u32 	%p5, %r9, %r32;
	@%p5 bra 	$L__BB0_8;
	ld.global.u32 	%r39, [%rd7+-12];
	mul.wide.u32 	%rd19, %r9, 4;
	add.s64 	%rd20, %rd1, %rd19;
	ld.global.f32 	%f44, [%rd20];
	cvt.rn.f32.s32 	%f45, %r39;
	fma.rn.f32 	%f75, %f44, %f45, %f75;
$L__BB0_8:
	ld.global.u32 	%r10, [%rd6+-8];
	setp.ge.u32 	%p6, %r10, %r32;
	@%p6 bra 	$L__BB0_10;
	ld.global.u32 	%r40, [%rd7+-8];
	mul.wide.u32 	%rd21, %r10, 4;
	add.s64 	%rd22, %rd1, %rd21;
	ld.global.f32 	%f46, [%rd22];
	cvt.rn.f32.s32 	%f47, %r40;
	fma.rn.f32 	%f75, %f46, %f47, %f75;
$L__BB0_10:
	ld.global.u32 	%r11, [%rd6+-4];
	setp.ge.u32 	%p7, %r11, %r32;
	@%p7 bra 	$L__BB0_12;
	ld.global.u32 	%r41, [%rd7+-4];
	mul.wide.u32 	%rd23, %r11, 4;
	add.s64 	%rd24, %rd1, %rd23;
	ld.global.f32 	%f48, [%rd24];
	cvt.rn.f32.s32 	%f49, %r41;
	fma.rn.f32 	%f75, %f48, %f49, %f75;
$L__BB0_12:
	ld.global.u32 	%r12, [%rd6];
	setp.ge.u32 	%p8, %r12, %r32;
	@%p8 bra 	$L__BB0_14;
	ld.global.u32 	%r42, [%rd7];
	mul.wide.u32 	%rd25, %r12, 4;
	add.s64 	%rd26, %rd1, %rd25;
	ld.global.f32 	%f50, [%rd26];
	cvt.rn.f32.s32 	%f51, %r42;
	fma.rn.f32 	%f75, %f50, %f51, %f75;
$L__BB0_14:
	ld.global.u32 	%r13, [%rd6+4];
	setp.ge.u32 	%p9, %r13, %r32;
	@%p9 bra 	$L__BB0_16;
	ld.global.u32 	%r43, [%rd7+4];
	mul.wide.u32 	%rd27, %r13, 4;
	add.s64 	%rd28, %rd1, %rd27;
	ld.global.f32 	%f52, [%rd28];
	cvt.rn.f32.s32 	%f53, %r43;
	fma.rn.f32 	%f75, %f52, %f53, %f75;
$L__BB0_16:
	ld.global.u32 	%r14, [%rd6+8];
	setp.ge.u32 	%p10, %r14, %r32;
	@%p10 bra 	$L__BB0_18;
	ld.global.u32 	%r44, [%rd7+8];
	mul.wide.u32 	%rd29, %r14, 4;
	add.s64 	%rd30, %rd1, %rd29;
	ld.global.f32 	%f54, [%rd30];
	cvt.rn.f32.s32 	%f55, %r44;
	fma.rn.f32 	%f75, %f54, %f55, %f75;
$L__BB0_18:
	ld.global.u32 	%r15, [%rd6+12];
	setp.ge.u32 	%p11, %r15, %r32;
	@%p11 bra 	$L__BB0_20;
	ld.global.u32 	%r45, [%rd7+12];
	mul.wide.u32 	%rd31, %r15, 4;
	add.s64 	%rd32, %rd1, %rd31;
	ld.global.f32 	%f56, [%rd32];
	cvt.rn.f32.s32 	%f57, %r45;
	fma.rn.f32 	%f75, %f56, %f57, %f75;
$L__BB0_20:
	add.s32 	%r57, %r57, 8;
	add.s32 	%r56, %r56, 8;
	setp.ne.s32 	%p12, %r57, 0;
	@%p12 bra 	$L__BB0_4;
$L__BB0_21:
	setp.eq.s32 	%p13, %r3, 0;
	@%p13 bra 	$L__BB0_42;
	and.b32  	%r19, %r32, 3;
	setp.lt.u32 	%p14, %r3, 4;
	@%p14 bra 	$L__BB0_32;
	add.s32 	%r46, %r59, %r2;
	mul.wide.s32 	%rd33, %r46, 4;
	add.s64 	%rd8, %rd3, %rd33;
	ld.global.u32 	%r20, [%rd8];
	setp.ge.u32 	%p15, %r20, %r32;
	add.s64 	%rd9, %rd2, %rd33;
	@%p15 bra 	$L__BB0_25;
	ld.global.u32 	%r47, [%rd9];
	mul.wide.u32 	%rd34, %r20, 4;
	add.s64 	%rd35, %rd1, %rd34;
	ld.global.f32 	%f59, [%rd35];
	cvt.rn.f32.s32 	%f60, %r47;
	fma.rn.f32 	%f75, %f59, %f60, %f75;
$L__BB0_25:
	ld.global.u32 	%r21, [%rd8+4];
	setp.ge.u32 	%p16, %r21, %r32;
	@%p16 bra 	$L__BB0_27;
	ld.global.u32 	%r48, [%rd9+4];
	mul.wide.u32 	%rd36, %r21, 4;
	add.s64 	%rd37, %rd1, %rd36;
	ld.global.f32 	%f61, [%rd37];
	cvt.rn.f32.s32 	%f62, %r48;
	fma.rn.f32 	%f75, %f61, %f62, %f75;
$L__BB0_27:
	ld.global.u32 	%r22, [%rd8+8];
	setp.ge.u32 	%p17, %r22, %r32;
	@%p17 bra 	$L__BB0_29;
	ld.global.u32 	%r49, [%rd9+8];
	mul.wide.u32 	%rd38, %r22, 4;
	add.s64 	%rd39, %rd1, %rd38;
	ld.global.f32 	%f63, [%rd39];
	cvt.rn.f32.s32 	%f64, %r49;
	fma.rn.f32 	%f75, %f63, %f64, %f75;
$L__BB0_29:
	ld.global.u32 	%r23, [%rd8+12];
	setp.ge.u32 	%p18, %r23, %r32;
	@%p18 bra 	$L__BB0_31;
	ld.global.u32 	%r50, [%rd9+12];
	mul.wide.u32 	%rd40, %r23, 4;
	add.s64 	%rd41, %rd1, %rd40;
	ld.global.f32 	%f65, [%rd41];
	cvt.rn.f32.s32 	%f66, %r50;
	fma.rn.f32 	%f75, %f65, %f66, %f75;
$L__BB0_31:
	add.s32 	%r59, %r59, 4;
$L__BB0_32:
	setp.eq.s32 	%p19, %r19, 0;
	@%p19 bra 	$L__BB0_42;
	setp.eq.s32 	%p20, %r19, 1;
	@%p20 bra 	$L__BB0_39;
	add.s32 	%r51, %r59, %r2;
	mul.wide.s32 	%rd42, %r51, 4;
	add.s64 	%rd10, %rd3, %rd42;
	ld.global.u32 	%r26, [%rd10];
	setp.ge.u32 	%p21, %r26, %r32;
	add.s64 	%rd11, %rd2, %rd42;
	@%p21 bra 	$L__BB0_36;
	ld.global.u32 	%r52, [%rd11];
	mul.wide.u32 	%rd43, %r26, 4;
	add.s64 	%rd44, %rd1, %rd43;
	ld.global.f32 	%f68, [%rd44];
	cvt.rn.f32.s32 	%f69, %r52;
	fma.rn.f32 	%f75, %f68, %f69, %f75;
$L__BB0_36:
	ld.global.u32 	%r27, [%rd10+4];
	setp.ge.u32 	%p22, %r27, %r32;
	@%p22 bra 	$L__BB0_38;
	ld.global.u32 	%r53, [%rd11+4];
	mul.wide.u32 	%rd45, %r27, 4;
	add.s64 	%rd46, %rd1, %rd45;
	ld.global.f32 	%f70, [%rd46];
	cvt.rn.f32.s32 	%f71, %r53;
	fma.rn.f32 	%f75, %f70, %f71, %f75;
$L__BB0_38:
	add.s32 	%r59, %r59, 2;
$L__BB0_39:
	and.b32  	%r54, %r32, 1;
	setp.eq.b32 	%p23, %r54, 1;
	not.pred 	%p24, %p23;
	@%p24 bra 	$L__BB0_42;
	add.s32 	%r30, %r59, %r2;
	mul.wide.s32 	%rd47, %r30, 4;
	add.s64 	%rd48, %rd3, %rd47;
	ld.global.u32 	%r31, [%rd48];
	setp.ge.u32 	%p25, %r31, %r32;
	@%p25 bra 	$L__BB0_42;
	add.s64 	%rd50, %rd2, %rd47;
	ld.global.u32 	%r55, [%rd50];
	mul.wide.u32 	%rd51, %r31, 4;
	add.s64 	%rd52, %rd1, %rd51;
	ld.global.f32 	%f72, [%rd52];
	cvt.rn.f32.s32 	%f73, %r55;
	fma.rn.f32 	%f75, %f72, %f73, %f75;
$L__BB0_42:
	cvta.to.global.u64 	%rd53, %rd12;
	mul.wide.s32 	%rd54, %r1, 4;
	add.s64 	%rd55, %rd53, %rd54;
	st.global.f32 	[%rd55], %f75;
$L__BB0_43:
	ret;

}


// ===== COMPILED SASS (sm_100) =====

	.target	sm_100

	.elftype	@"ET_EXEC"


//--------------------- .note.nv.tkinfo           --------------------------
	.section	.note.nv.tkinfo,"",@"SHT_NOTE"
	.sectionflags	@"SHF_NOTE_NV_TKINFO"
	.tkinfo
        /*0018*/ 	.word	0x00000002
        /*0030*/ 	.string	""
        /*0030*/ 	.string	"ptxas"
        /*0030*/ 	.string	"Cuda compilation tools, release 13.0, V13.0.88"
        /*0030*/ 	.string	"Build cuda_13.0.r13.0/compiler.36424714_0"
        /*0030*/ 	.string	"-arch sm_100 -m 64 "



//--------------------- .note.nv.cuinfo           --------------------------
	.section	.note.nv.cuinfo,"",@"SHT_NOTE"
	.sectionflags	@"SHF_NOTE_NV_CUINFO"
        /*0018*/ 	.short	0x0002
        /*001a*/ 	.short	0x0064
        /*001c*/ 	.short	0x0082
	.zero		2


//--------------------- .nv.info                  --------------------------
	.section	.nv.info,"",@"SHT_CUDA_INFO"
	.align	4


	//----- nvinfo : EIATTR_REGCOUNT
	.align		4
        /*0000*/ 	.byte	0x04, 0x2f
        /*0002*/ 	.short	(.L_1 - .L_0)
	.align		4
.L_0:
        /*0004*/ 	.word	index@(_Z17calculatePurchasePfPiS0_PKfii)
        /*0008*/ 	.word	0x00000020


	//----- nvinfo : EIATTR_FRAME_SIZE
	.align		4
.L_1:
        /*000c*/ 	.byte	0x04, 0x11
        /*000e*/ 	.short	(.L_3 - .L_2)
	.align		4
.L_2:
        /*0010*/ 	.word	index@(_Z17calculatePurchasePfPiS0_PKfii)
        /*0014*/ 	.word	0x00000000


	//----- nvinfo : EIATTR_MIN_STACK_SIZE
	.align		4
.L_3:
        /*0018*/ 	.byte	0x04, 0x12
        /*001a*/ 	.short	(.L_5 - .L_4)
	.align		4
.L_4:
        /*001c*/ 	.word	index@(_Z17calculatePurchasePfPiS0_PKfii)
        /*0020*/ 	.word	0x00000000
.L_5:


//--------------------- .nv.compat                --------------------------
	.section	.nv.compat,"",@"SHT_CUDA_COMPAT_INFO"
	.align	4
        /*0000*/ 	.byte	0x02, 0x09, 0x00, 0x00, 0x02, 0x02, 0x01, 0x00, 0x02, 0x05, 0x05, 0x00, 0x03, 0x07, 0x01, 0x01
        /*0010*/ 	.byte	0x02, 0x03, 0x00, 0x00, 0x02, 0x06, 0x01, 0x00, 0x04, 0x0b, 0x08, 0x00, 0x09, 0x00, 0x00, 0x00
        /*0020*/ 	.byte	0x00, 0x00, 0x00, 0x00


//--------------------- .nv.info._Z17calculatePurchasePfPiS0_PKfii --------------------------
	.section	.nv.info._Z17calculatePurchasePfPiS0_PKfii,"",@"SHT_CUDA_INFO"
	.sectionflags	@""
	.align	4


	//----- nvinfo : EIATTR_CUDA_API_VERSION
	.align		4
        /*0000*/ 	.byte	0x04, 0x37
        /*0002*/ 	.short	(.L_7 - .L_6)
.L_6:
        /*0004*/ 	.word	0x00000082


	//----- nvinfo : EIATTR_KPARAM_INFO
	.align		4
.L_7:
        /*0008*/ 	.byte	0x04, 0x17
        /*000a*/ 	.short	(.L_9 - .L_8)
.L_8:
        /*000c*/ 	.word	0x00000000
        /*0010*/ 	.short	0x0005
        /*0012*/ 	.short	0x0024
        /*0014*/ 	.byte	0x00, 0xf0, 0x11, 0x00


	//----- nvinfo : EIATTR_KPARAM_INFO
	.align		4
.L_9:
        /*0018*/ 	.byte	0x04, 0x17
        /*001a*/ 	.short	(.L_11 - .L_10)
.L_10:
        /*001c*/ 	.word	0x00000000
        /*0020*/ 	.short	0x0004
        /*0022*/ 	.short	0x0020
        /*0024*/ 	.byte	0x00, 0xf0, 0x11, 0x00


	//----- nvinfo : EIATTR_KPARAM_INFO
	.align		4
.L_11:
        /*0028*/ 	.byte	0x04, 0x17
        /*002a*/ 	.short	(.L_13 - .L_12)
.L_12:
        /*002c*/ 	.word	0x00000000
        /*0030*/ 	.short	0x0003
        /*0032*/ 	.short	0x0018
        /*0034*/ 	.byte	0x00, 0xf5, 0x21, 0x00


	//----- nvinfo : EIATTR_KPARAM_INFO
	.align		4
.L_13:
        /*0038*/ 	.byte	0x04, 0x17
        /*003a*/ 	.short	(.L_15 - .L_14)
.L_14:
        /*003c*/ 	.word	0x00000000
        /*0040*/ 	.short	0x0002
        /*0042*/ 	.short	0x0010
        /*0044*/ 	.byte	0x00, 0xf5, 0x21, 0x00


	//----- nvinfo : EIATTR_KPARAM_INFO
	.align		4
.L_15:
        /*0048*/ 	.byte	0x04, 0x17
        /*004a*/ 	.short	(.L_17 - .L_16)
.L_16:
        /*004c*/ 	.word	0x00000000
        /*0050*/ 	.short	0x0001
        /*0052*/ 	.short	0x0008
        /*0054*/ 	.byte	0x00, 0xf5, 0x21, 0x00


	//----- nvinfo : EIATTR_KPARAM_INFO
	.align		4
.L_17:
        /*0058*/ 	.byte	0x04, 0x17
        /*005a*/ 	.short	(.L_19 - .L_18)
.L_18:
        /*005c*/ 	.word	0x00000000
        /*0060*/ 	.short	0x0000
        /*0062*/ 	.short	0x0000
        /*0064*/ 	.byte	0x00, 0xf5, 0x21, 0x00


	//----- nvinfo : EIATTR_SPARSE_MMA_MASK
	.align		4
.L_19:
        /*0068*/ 	.byte	0x03, 0x50
        /*006a*/ 	.short	0x0000


	//----- nvinfo : EIATTR_MAXREG_COUNT
	.align		4
        /*006c*/ 	.byte	0x03, 0x1b
        /*006e*/ 	.short	0x00ff


	//----- nvinfo : EIATTR_MERCURY_ISA_VERSION
	.align		4
        /*0070*/ 	.byte	0x03, 0x5f
        /*0072*/ 	.short	0x0101


	//----- nvinfo : EIATTR_VRC_CTA_INIT_COUNT
	.align		4
        /*0074*/ 	.byte	0x02, 0x4a
	.zero		1
	.zero		1


	//----- nvinfo : EIATTR_EXIT_INSTR_OFFSETS
	.align		4
        /*0078*/ 	.byte	0x04, 0x1c
        /*007a*/ 	.short	(.L_21 - .L_20)


	//   ....[0]....
.L_20:
        /*007c*/ 	.word	0x00000070


	//   ....[1]....
        /*0080*/ 	.word	0x00000c40


	//----- nvinfo : EIATTR_CRS_STACK_SIZE
	.align		4
.L_21:
        /*0084*/ 	.byte	0x04, 0x1e
        /*0086*/ 	.short	(.L_23 - .L_22)
.L_22:
        /*0088*/ 	.word	0x00000000


	//----- nvinfo : EIATTR_CBANK_PARAM_SIZE
	.align		4
.L_23:
        /*008c*/ 	.byte	0x03, 0x19
        /*008e*/ 	.short	0x0028


	//----- nvinfo : EIATTR_PARAM_CBANK
	.align		4
        /*0090*/ 	.byte	0x04, 0x0a
        /*0092*/ 	.short	(.L_25 - .L_24)
	.align		4
.L_24:
        /*0094*/ 	.word	index@(.nv.constant0._Z17calculatePurchasePfPiS0_PKfii)
        /*0098*/ 	.short	0x0380
        /*009a*/ 	.short	0x0028


	//----- nvinfo : EIATTR_SW_WAR
	.align		4
.L_25:
        /*009c*/ 	.byte	0x04, 0x36
        /*009e*/ 	.short	(.L_27 - .L_26)
.L_26:
        /*00a0*/ 	.word	0x00000008
.L_27:


//--------------------- .nv.callgraph             --------------------------
	.section	.nv.callgraph,"",@"SHT_CUDA_CALLGRAPH"
	.align	4
	.sectionentsize	8
	.align		4
        /*0000*/ 	.word	0x00000000
	.align		4
        /*0004*/ 	.word	0xffffffff
	.align		4
        /*0008*/ 	.word	0x00000000
	.align		4
        /*000c*/ 	.word	0xfffffffe
	.align		4
        /*0010*/ 	.word	0x00000000
	.align		4
        /*0014*/ 	.word	0xfffffffd
	.align		4
        /*0018*/ 	.word	0x00000000
	.align		4
        /*001c*/ 	.word	0xfffffffc


//--------------------- .text._Z17calculatePurchasePfPiS0_PKfii --------------------------
	.section	.text._Z17calculatePurchasePfPiS0_PKfii,"ax",@progbits
	.align	128
        .global         _Z17calculatePurchasePfPiS0_PKfii
        .type           _Z17calculatePurchasePfPiS0_PKfii,@function
        .size           _Z17calculatePurchasePfPiS0_PKfii,(.L_x_7 - _Z17calculatePurchasePfPiS0_PKfii)
        .other          _Z17calculatePurchasePfPiS0_PKfii,@"STO_CUDA_ENTRY STV_DEFAULT"
_Z17calculatePurchasePfPiS0_PKfii:
.text._Z17calculatePurchasePfPiS0_PKfii:
[----:B------:R-:W-:Y:S01]  /*0000*/  LDC R1, c[0x0][0x37c] ;  /* 0x0000df00ff017b82 */ /* 0x000fe20000000800 */
[----:B------:R-:W0:Y:S07]  /*0010*/  S2R R3, SR_TID.X ;  /* 0x0000000000037919 */ /* 0x000e2e0000002100 */
[----:B------:R-:W0:Y:S01]  /*0020*/  S2UR UR4, SR_CTAID.X ;  /* 0x00000000000479c3 */ /* 0x000e220000002500 */
[----:B------:R-:W1:Y:S07]  /*0030*/  LDCU UR5, c[0x0][0x3a0] ;  /* 0x00007400ff0577ac */ /* 0x000e6e0008000800 */
[----:B------:R-:W0:Y:S02]  /*0040*/  LDC R18, c[0x0][0x360] ;  /* 0x0000d800ff127b82 */ /* 0x000e240000000800 */
[----:B0-----:R-:W-:-:S05]  /*0050*/  IMAD R18, R18, UR4, R3 ;  /* 0x0000000412127c24 */ /* 0x001fca000f8e0203 */
[----:B-1----:R-:W-:-:S13]  /*0060*/  ISETP.GE.AND P0, PT, R18, UR5, PT ;  /* 0x0000000512007c0c */ /* 0x002fda000bf06270 */
[----:B------:R-:W-:Y:S05]  /*0070*/  @P0 EXIT ;  /* 0x000000000000094d */ /* 0x000fea0003800000 */
[----:B------:R-:W0:Y:S01]  /*0080*/  LDCU UR9, c[0x0][0x3a4] ;  /* 0x00007480ff0977ac */ /* 0x000e220008000800 */
[----:B------:R-:W-:Y:S01]  /*0090*/  HFMA2 R0, -RZ, RZ, 0, 0 ;  /* 0x00000000ff007431 */ /* 0x000fe200000001ff */
[----:B------:R-:W1:Y:S01]  /*00a0*/  LDCU.64 UR16, c[0x0][0x358] ;  /* 0x00006b00ff1077ac */ /* 0x000e620008000a00 */
[----:B0-----:R-:W-:-:S09]  /*00b0*/  UISETP.GE.AND UP0, UPT, UR9, 0x1, UPT ;  /* 0x000000010900788c */ /* 0x001fd2000bf06270 */
[----:B-1----:R-:W-:Y:S05]  /*00c0*/  BRA.U !UP0, `(.L_x_0) ;  /* 0x0000000908d07547 */ /* 0x002fea000b800000 */
[----:B------:R-:W-:Y:S02]  /*00d0*/  UISETP.GE.U32.AND UP1, UPT, UR9, 0x8, UPT ;  /* 0x000000080900788c */ /* 0x000fe4000bf26070 */
[----:B------:R-:W-:Y:S01]  /*00e0*/  IMAD R19, R18, UR9, RZ ;  /* 0x0000000912137c24 */ /* 0x000fe2000f8e02ff */
[----:B------:R-:W-:Y:S01]  /*00f0*/  ULOP3.LUT UR15, UR9, 0x7, URZ, 0xc0, !UPT ;  /* 0x00000007090f7892 */ /* 0x000fe2000f8ec0ff */
[----:B------:R-:W-:Y:S01]  /*0100*/  MOV R0, RZ ;  /* 0x000000ff00007202 */ /* 0x000fe20000000f00 */
[----:B------:R-:W-:Y:S02]  /*0110*/  UMOV UR4, URZ ;  /* 0x000000ff00047c82 */ /* 0x000fe40008000000 */
[----:B------:R-:W-:Y:S02]  /*0120*/  UISETP.NE.AND UP0, UPT, UR15, URZ, UPT ;  /* 0x000000ff0f00728c */ /* 0x000fe4000bf05270 */
[----:B------:R-:W-:Y:S09]  /*0130*/  BRA.U !UP1, `(.L_x_1) ;  /* 0x0000000509587547 */ /* 0x000ff2000b800000 */
[----:B------:R-:W0:Y:S01]  /*0140*/  LDCU.64 UR10, c[0x0][0x388] ;  /* 0x00007100ff0a77ac */ /* 0x000e220008000a00 */
[----:B------:R-:W-:Y:S02]  /*0150*/  MOV R0, RZ ;  /* 0x000000ff00007202 */ /* 0x000fe40000000f00 */
[----:B------:R-:W-:Y:S01]  /*0160*/  MOV R20, R19 ;  /* 0x0000001300147202 */ /* 0x000fe20000000f00 */
[----:B------:R-:W1:Y:S01]  /*0170*/  LDCU.64 UR12, c[0x0][0x390] ;  /* 0x00007200ff0c77ac */ /* 0x000e620008000a00 */
[----:B------:R-:W-:Y:S01]  /*0180*/  ULOP3.LUT UR4, UR9, 0x7ffffff8, URZ, 0xc0, !UPT ;  /* 0x7ffffff809047892 */ /* 0x000fe2000f8ec0ff */
[----:B------:R-:W2:Y:S01]  /*0190*/  LDCU UR14, c[0x0][0x3a4] ;  /* 0x00007480ff0e77ac */ /* 0x000ea20008000800 */
[----:B0-----:R-:W-:Y:S02]  /*01a0*/  UIADD3 UR7, UP1, UPT, UR10, 0x10, URZ ;  /* 0x000000100a077890 */ /* 0x001fe4000ff3e0ff */
[----:B------:R-:W-:Y:S02]  /*01b0*/  UIADD3 UR10, UPT, UPT, -UR4, URZ, URZ ;  /* 0x000000ff040a7290 */ /* 0x000fe4000fffe1ff */
[----:B-1----:R-:W-:-:S02]  /*01c0*/  UIADD3 UR5, UP2, UPT, UR12, 0x10, URZ ;  /* 0x000000100c057890 */ /* 0x002fc4000ff5e0ff */
[----:B------:R-:W-:Y:S02]  /*01d0*/  UIADD3.X UR8, UPT, UPT, URZ, UR11, URZ, UP1, !UPT ;  /* 0x0000000bff087290 */ /* 0x000fe40008ffe4ff */
[----:B--2---:R-:W-:-:S12]  /*01e0*/  UIADD3.X UR6, UPT, UPT, URZ, UR13, URZ, UP2, !UPT ;  /* 0x0000000dff067290 */ /* 0x004fd800097fe4ff */
.L_x_2:
[----:B------:R-:W-:Y:S02]  /*01f0*/  MOV R4, UR7 ;  /* 0x0000000700047c02 */ /* 0x000fe40008000f00 */
[----:B------:R-:W-:-:S03]  /*0200*/  MOV R5, UR8 ;  /* 0x0000000800057c02 */ /* 0x000fc60008000f00 */
[----:B------:R-:W-:-:S05]  /*0210*/  IMAD.WIDE R4, R20, 0x4, R4 ;  /* 0x0000000414047825 */ /* 0x000fca00078e0204 */
[----:B------:R-:W2:Y:S01]  /*0220*/  LDG.E R11, desc[UR16][R4.64+-0x10] ;  /* 0xfffff010040b7981 */ /* 0x000ea2000c1e1900 */
[----:B------:R-:W-:-:S03]  /*0230*/  UMOV UR9, UR14 ;  /* 0x0000000e00097c82 */ /* 0x000fc60008000000 */
[----:B------:R-:W3:Y:S04]  /*0240*/  LDG.E R9, desc[UR16][R4.64+-0xc] ;  /* 0xfffff41004097981 */ /* 0x000ee8000c1e1900 */
[----:B------:R-:W4:Y:S01]  /*0250*/  LDG.E R15, desc[UR16][R4.64+-0x8] ;  /* 0xfffff810040f7981 */ /* 0x000f22000c1e1900 */
[----:B------:R-:W-:Y:S02]  /*0260*/  MOV R2, UR5 ;  /* 0x0000000500027c02 */ /* 0x000fe40008000f00 */
[----:B------:R-:W-:Y:S01]  /*0270*/  MOV R3, UR6 ;  /* 0x0000000600037c02 */ /* 0x000fe20008000f00 */
[----:B------:R-:W5:Y:S04]  /*0280*/  LDG.E R29, desc[UR16][R4.64+-0x4] ;  /* 0xfffffc10041d7981 */ /* 0x000f68000c1e1900 */
[----:B------:R-:W5:Y:S01]  /*0290*/  LDG.E R27, desc[UR16][R4.64] ;  /* 0x00000010041b7981 */ /* 0x000f62000c1e1900 */
[----:B------:R-:W-:-:S03]  /*02a0*/  IMAD.WIDE R2, R20, 0x4, R2 ;  /* 0x0000000414027825 */ /* 0x000fc600078e0202 */
[----:B------:R-:W5:Y:S04]  /*02b0*/  LDG.E R25, desc[UR16][R4.64+0x4] ;  /* 0x0000041004197981 */ /* 0x000f68000c1e1900 */
[----:B------:R-:W5:Y:S04]  /*02c0*/  LDG.E R23, desc[UR16][R4.64+0x8] ;  /* 0x0000081004177981 */ /* 0x000f68000c1e1900 */
[----:B------:R0:W5:Y:S01]  /*02d0*/  LDG.E R21, desc[UR16][R4.64+0xc] ;  /* 0x00000c1004157981 */ /* 0x000162000c1e1900 */
[----:B--2---:R-:W-:-:S13]  /*02e0*/  ISETP.GE.U32.AND P6, PT, R11, UR9, PT ;  /* 0x000000090b007c0c */ /* 0x004fda000bfc6070 */
[----:B------:R-:W1:Y:S01]  /*02f0*/  @!P6 LDC.64 R6, c[0x0][0x398] ;  /* 0x0000e600ff06eb82 */ /* 0x000e620000000a00 */
[----:B------:R-:W2:Y:S01]  /*0300*/  @!P6 LDG.E R8, desc[UR16][R2.64+-0x10] ;  /* 0xfffff0100208e981 */ /* 0x000ea2000c1e1900 */
[----:B-1----:R-:W-:-:S06]  /*0310*/  @!P6 IMAD.WIDE.U32 R6, R11, 0x4, R6 ;  /* 0x000000040b06e825 */ /* 0x002fcc00078e0006 */
[----:B------:R-:W2:Y:S01]  /*0320*/  @!P6 LDG.E R7, desc[UR16][R6.64] ;  /* 0x000000100607e981 */ /* 0x000ea2000c1e1900 */
[----:B---3--:R-:W-:Y:S02]  /*0330*/  ISETP.GE.U32.AND P5, PT, R9, UR9, PT ;  /* 0x0000000909007c0c */ /* 0x008fe4000bfa6070 */
[----:B----4-:R-:W-:Y:S02]  /*0340*/  ISETP.GE.U32.AND P4, PT, R15, UR9, PT ;  /* 0x000000090f007c0c */ /* 0x010fe4000bf86070 */
[----:B-----5:R-:W-:Y:S02]  /*0350*/  ISETP.GE.U32.AND P3, PT, R29, UR9, PT ;  /* 0x000000091d007c0c */ /* 0x020fe4000bf66070 */
[----:B------:R-:W-:-:S07]  /*0360*/  ISETP.GE.U32.AND P2, PT, R27, UR9, PT ;  /* 0x000000091b007c0c */ /* 0x000fce000bf46070 */
[----:B------:R-:W1:Y:S01]  /*0370*/  @!P5 LDC.64 R16, c[0x0][0x398] ;  /* 0x0000e600ff10db82 */ /* 0x000e620000000a00 */
[----:B------:R-:W-:Y:S01]  /*0380*/  ISETP.GE.U32.AND P1, PT, R25, UR9, PT ;  /* 0x0000000919007c0c */ /* 0x000fe2000bf26070 */
[----:B------:R-:W3:Y:S01]  /*0390*/  @!P5 LDG.E R22, desc[UR16][R2.64+-0xc] ;  /* 0xfffff4100216d981 */ /* 0x000ee2000c1e1900 */
[----:B------:R-:W-:-:S03]  /*03a0*/  ISETP.GE.U32.AND P0, PT, R23, UR9, PT ;  /* 0x0000000917007c0c */ /* 0x000fc6000bf06070 */
[----:B------:R-:W4:Y:S02]  /*03b0*/  @!P4 LDG.E R24, desc[UR16][R2.64+-0x8] ;  /* 0xfffff8100218c981 */ /* 0x000f24000c1e1900 */
[----:B------:R-:W5:Y:S02]  /*03c0*/  @!P4 LDC.64 R12, c[0x0][0x398] ;  /* 0x0000e600ff0ccb82 */ /* 0x000f640000000a00 */
[----:B------:R-:W4:Y:S06]  /*03d0*/  @!P3 LDG.E R26, desc[UR16][R2.64+-0x4] ;  /* 0xfffffc10021ab981 */ /* 0x000f2c000c1e1900 */
[----:B------:R-:W5:Y:S08]  /*03e0*/  @!P3 LDC.64 R10, c[0x0][0x398] ;  /* 0x0000e600ff0abb82 */ /* 0x000f700000000a00 */
[----:B0-----:R-:W0:Y:S01]  /*03f0*/  @!P2 LDC.64 R4, c[0x0][0x398] ;  /* 0x0000e600ff04ab82 */ /* 0x001e220000000a00 */
[----:B-1----:R-:W-:-:S06]  /*0400*/  @!P5 IMAD.WIDE.U32 R16, R9, 0x4, R16 ;  /* 0x000000040910d825 */ /* 0x002fcc00078e0010 */
[----:B------:R-:W4:Y:S01]  /*0410*/  @!P5 LDG.E R17, desc[UR16][R16.64] ;  /* 0x000000101011d981 */ /* 0x000f22000c1e1900 */
[----:B-----5:R-:W-:-:S06]  /*0420*/  @!P4 IMAD.WIDE.U32 R12, R15, 0x4, R12 ;  /* 0x000000040f0cc825 */ /* 0x020fcc00078e000c */
[----:B------:R-:W5:Y:S01]  /*0430*/  @!P4 LDG.E R13, desc[UR16][R12.64] ;  /* 0x000000100c0dc981 */ /* 0x000f62000c1e1900 */
[----:B------:R-:W-:-:S03]  /*0440*/  @!P3 IMAD.WIDE.U32 R10, R29, 0x4, R10 ;  /* 0x000000041d0ab825 */ /* 0x000fc600078e000a */
[----:B------:R-:W5:Y:S04]  /*0450*/  @!P1 LDG.E R16, desc[UR16][R2.64+0x4] ;  /* 0x0000041002109981 */ /* 0x000f68000c1e1900 */
[----:B------:R-:W5:Y:S01]  /*0460*/  @!P3 LDG.E R11, desc[UR16][R10.64] ;  /* 0x000000100a0bb981 */ /* 0x000f62000c1e1900 */
[----:B0-----:R-:W-:-:S03]  /*0470*/  @!P2 IMAD.WIDE.U32 R4, R27, 0x4, R4 ;  /* 0x000000041b04a825 */ /* 0x001fc600078e0004 */
[----:B------:R-:W5:Y:S04]  /*0480*/  @!P2 LDG.E R27, desc[UR16][R2.64] ;  /* 0x00000010021ba981 */ /* 0x000f68000c1e1900 */
[----:B------:R-:W5:Y:S01]  /*0490*/  @!P2 LDG.E R5, desc[UR16][R4.64] ;  /* 0x000000100405a981 */ /* 0x000f62000c1e1900 */
[----:B--2---:R-:W-:-:S05]  /*04a0*/  @!P6 I2FP.F32.S32 R8, R8 ;  /* 0x000000080008e245 */ /* 0x004fca0000201400 */
[----:B------:R-:W-:Y:S01]  /*04b0*/  @!P6 FFMA R0, R7, R8, R0 ;  /* 0x000000080700e223 */ /* 0x000fe20000000000 */
[----:B------:R-:W-:Y:S01]  /*04c0*/  ISETP.GE.U32.AND P6, PT, R21, UR9, PT ;  /* 0x0000000915007c0c */ /* 0x000fe2000bfc6070 */
[----:B------:R-:W0:Y:S08]  /*04d0*/  @!P1 LDC.64 R6, c[0x0][0x398] ;  /* 0x0000e600ff069b82 */ /* 0x000e300000000a00 */
[----:B------:R-:W1:Y:S04]  /*04e0*/  @!P0 LDC.64 R8, c[0x0][0x398] ;  /* 0x0000e600ff088b82 */ /* 0x000e680000000a00 */
[----:B------:R-:W2:Y:S04]  /*04f0*/  @!P6 LDG.E R12, desc[UR16][R2.64+0xc] ;  /* 0x00000c10020ce981 */ /* 0x000ea8000c1e1900 */
[----:B------:R-:W3:Y:S01]  /*0500*/  @!P6 LDC.64 R14, c[0x0][0x398] ;  /* 0x0000e600ff0eeb82 */ /* 0x000ee20000000a00 */
[----:B0-----:R-:W-:-:S06]  /*0510*/  @!P1 IMAD.WIDE.U32 R6, R25, 0x4, R6 ;  /* 0x0000000419069825 */ /* 0x001fcc00078e0006 */
[----:B------:R-:W2:Y:S01]  /*0520*/  @!P1 LDG.E R7, desc[UR16][R6.64] ;  /* 0x0000001006079981 */ /* 0x000ea2000c1e1900 */
[----:B-1----:R-:W-:-:S03]  /*0530*/  @!P0 IMAD.WIDE.U32 R8, R23, 0x4, R8 ;  /* 0x0000000417088825 */ /* 0x002fc600078e0008 */
[----:B------:R-:W2:Y:S04]  /*0540*/  @!P0 LDG.E R23, desc[UR16][R2.64+0x8] ;  /* 0x0000081002178981 */ /* 0x000ea8000c1e1900 */
[----:B------:R-:W2:Y:S01]  /*0550*/  @!P0 LDG.E R9, desc[UR16][R8.64] ;  /* 0x0000001008098981 */ /* 0x000ea2000c1e1900 */
[----:B---3--:R-:W-:-:S06]  /*0560*/  @!P6 IMAD.WIDE.U32 R14, R21, 0x4, R14 ;  /* 0x00000004150ee825 */ /* 0x008fcc00078e000e */
[----:B------:R-:W3:Y:S01]  /*0570*/  @!P6 LDG.E R15, desc[UR16][R14.64] ;  /* 0x000000100e0fe981 */ /* 0x000ee2000c1e1900 */
[----:B------:R-:W-:Y:S02]  /*0580*/  @!P5 I2FP.F32.S32 R22, R22 ;  /* 0x000000160016d245 */ /* 0x000fe40000201400 */
[----:B----4-:R-:W-:-:S03]  /*0590*/  @!P4 I2FP.F32.S32 R24, R24 ;  /* 0x000000180018c245 */ /* 0x010fc60000201400 */
[----:B------:R-:W-:Y:S01]  /*05a0*/  @!P5 FFMA R0, R17, R22, R0 ;  /* 0x000000161100d223 */ /* 0x000fe20000000000 */
[----:B------:R-:W-:-:S03]  /*05b0*/  @!P3 I2FP.F32.S32 R26, R26 ;  /* 0x0000001a001ab245 */ /* 0x000fc60000201400 */
[----:B-----5:R-:W-:Y:S01]  /*05c0*/  @!P4 FFMA R0, R13, R24, R0 ;  /* 0x000000180d00c223 */ /* 0x020fe20000000000 */
[----:B------:R-:W-:-:S03]  /*05d0*/  UIADD3 UR10, UPT, UPT, UR10, 0x8, URZ ;  /* 0x000000080a0a7890 */ /* 0x000fc6000fffe0ff */
[----:B------:R-:W-:Y:S01]  /*05e0*/  @!P3 FFMA R0, R11, R26, R0 ;  /* 0x0000001a0b00b223 */ /* 0x000fe20000000000 */
[----:B------:R-:W-:Y:S02]  /*05f0*/  @!P2 I2FP.F32.S32 R27, R27 ;  /* 0x0000001b001ba245 */ /* 0x000fe40000201400 */
[----:B------:R-:W-:Y:S01]  /*0600*/  @!P1 I2FP.F32.S32 R16, R16 ;  /* 0x0000001000109245 */ /* 0x000fe20000201400 */
[----:B------:R-:W-:Y:S02]  /*0610*/  UISETP.NE.AND UP1, UPT, UR10, URZ, UPT ;  /* 0x000000ff0a00728c */ /* 0x000fe4000bf25270 */
[----:B------:R-:W-:Y:S01]  /*0620*/  @!P2 FFMA R0, R5, R27, R0 ;  /* 0x0000001b0500a223 */ /* 0x000fe20000000000 */
[----:B------:R-:W-:Y:S02]  /*0630*/  IADD3 R20, PT, PT, R20, 0x8, RZ ;  /* 0x0000000814147810 */ /* 0x000fe40007ffe0ff */
[----:B--2---:R-:W-:Y:S01]  /*0640*/  @!P6 I2FP.F32.S32 R12, R12 ;  /* 0x0000000c000ce245 */ /* 0x004fe20000201400 */
[----:B------:R-:W-:Y:S01]  /*0650*/  @!P1 FFMA R0, R7, R16, R0 ;  /* 0x0000001007009223 */ /* 0x000fe20000000000 */
[----:B------:R-:W-:-:S05]  /*0660*/  @!P0 I2FP.F32.S32 R23, R23 ;  /* 0x0000001700178245 */ /* 0x000fca0000201400 */
[----:B------:R-:W-:-:S04]  /*0670*/  @!P0 FFMA R0, R9, R23, R0 ;  /* 0x0000001709008223 */ /* 0x000fc80000000000 */
[----:B---3--:R-:W-:Y:S01]  /*0680*/  @!P6 FFMA R0, R15, R12, R0 ;  /* 0x0000000c0f00e223 */ /* 0x008fe20000000000 */
[----:B------:R-:W-:Y:S06]  /*0690*/  BRA.U UP1, `(.L_x_2) ;  /* 0xfffffff901d47547 */ /* 0x000fec000b83ffff */
.L_x_1:
[----:B------:R-:W-:Y:S05]  /*06a0*/  BRA.U !UP0, `(.L_x_0) ;  /* 0x0000000508587547 */ /* 0x000fea000b800000 */
[----:B------:R-:W-:Y:S02]  /*06b0*/  UISETP.GE.U32.AND UP0, UPT, UR15, 0x4, UPT ;  /* 0x000000040f00788c */ /* 0x000fe4000bf06070 */
[----:B------:R-:W-:-:S04]  /*06c0*/  ULOP3.LUT UR5, UR9, 0x3, URZ, 0xc0, !UPT ;  /* 0x0000000309057892 */ /* 0x000fc8000f8ec0ff */
[----:B------:R-:W-:-:S03]  /*06d0*/  UISETP.NE.AND UP1, UPT, UR5, URZ, UPT ;  /* 0x000000ff0500728c */ /* 0x000fc6000bf25270 */
[----:B------:R-:W-:Y:S08]  /*06e0*/  BRA.U !UP0, `(.L_x_3) ;  /* 0x0000000108987547 */ /* 0x000ff0000b800000 */
[----:B------:R-:W0:Y:S01]  /*06f0*/  LDC.64 R2, c[0x0][0x388] ;  /* 0x0000e200ff027b82 */ /* 0x000e220000000a00 */
[----:B------:R-:W-:-:S07]  /*0700*/  IADD3 R17, PT, PT, R19, UR4, RZ ;  /* 0x0000000413117c10 */ /* 0x000fce000fffe0ff */
[----:B------:R-:W1:Y:S01]  /*0710*/  LDC.64 R6, c[0x0][0x390] ;  /* 0x0000e400ff067b82 */ /* 0x000e620000000a00 */
[----:B0-----:R-:W-:-:S05]  /*0720*/  IMAD.WIDE R12, R17, 0x4, R2 ;  /* 0x00000004110c7825 */ /* 0x001fca00078e0202 */
[----:B------:R-:W2:Y:S04]  /*0730*/  LDG.E R21, desc[UR16][R12.64] ;  /* 0x000000100c157981 */ /* 0x000ea8000c1e1900 */
[----:B------:R-:W3:Y:S04]  /*0740*/  LDG.E R23, desc[UR16][R12.64+0x4] ;  /* 0x000004100c177981 */ /* 0x000ee8000c1e1900 */
[----:B------:R-:W4:Y:S04]  /*0750*/  LDG.E R25, desc[UR16][R12.64+0x8] ;  /* 0x000008100c197981 */ /* 0x000f28000c1e1900 */
[----:B------:R-:W5:Y:S01]  /*0760*/  LDG.E R9, desc[UR16][R12.64+0xc] ;  /* 0x00000c100c097981 */ /* 0x000f62000c1e1900 */
[----:B-1----:R-:W-:Y:S01]  /*0770*/  IMAD.WIDE R6, R17, 0x4, R6 ;  /* 0x0000000411067825 */ /* 0x002fe200078e0206 */
[----:B--2---:R-:W-:-:S02]  /*0780*/  ISETP.GE.U32.AND P0, PT, R21, UR9, PT ;  /* 0x0000000915007c0c */ /* 0x004fc4000bf06070 */
[----:B---3--:R-:W-:Y:S02]  /*0790*/  ISETP.GE.U32.AND P1, PT, R23, UR9, PT ;  /* 0x0000000917007c0c */ /* 0x008fe4000bf26070 */
[----:B----4-:R-:W-:Y:S02]  /*07a0*/  ISETP.GE.U32.AND P2, PT, R25, UR9, PT ;  /* 0x0000000919007c0c */ /* 0x010fe4000bf46070 */
[----:B-----5:R-:W-:-:S07]  /*07b0*/  ISETP.GE.U32.AND P3, PT, R9, UR9, PT ;  /* 0x0000000909007c0c */ /* 0x020fce000bf66070 */
[----:B------:R-:W0:Y:S01]  /*07c0*/  @!P0 LDC.64 R14, c[0x0][0x398] ;  /* 0x0000e600ff0e8b82 */ /* 0x000e220000000a00 */
[----:B------:R-:W2:Y:S07]  /*07d0*/  @!P0 LDG.E R8, desc[UR16][R6.64] ;  /* 0x0000001006088981 */ /* 0x000eae000c1e1900 */
[----:B------:R-:W1:Y:S01]  /*07e0*/  @!P1 LDC.64 R10, c[0x0][0x398] ;  /* 0x0000e600ff0a9b82 */ /* 0x000e620000000a00 */
[----:B------:R-:W3:Y:S07]  /*07f0*/  @!P3 LDG.E R16, desc[UR16][R6.64+0xc] ;  /* 0x00000c100610b981 */ /* 0x000eee000c1e1900 */
[----:B------:R-:W4:Y:S08]  /*0800*/  @!P2 LDC.64 R4, c[0x0][0x398] ;  /* 0x0000e600ff04ab82 */ /* 0x000f300000000a00 */
[----:B------:R-:W5:Y:S01]  /*0810*/  @!P3 LDC.64 R2, c[0x0][0x398] ;  /* 0x0000e600ff02bb82 */ /* 0x000f620000000a00 */
[----:B0-----:R-:W-:-:S02]  /*0820*/  @!P0 IMAD.WIDE.U32 R12, R21, 0x4, R14 ;  /* 0x00000004150c8825 */ /* 0x001fc400078e000e */
[----:B------:R-:W3:Y:S04]  /*0830*/  @!P1 LDG.E R14, desc[UR16][R6.64+0x4] ;  /* 0x00000410060e9981 */ /* 0x000ee8000c1e1900 */
[----:B------:R-:W3:Y:S01]  /*0840*/  @!P0 LDG.E R13, desc[UR16][R12.64] ;  /* 0x000000100c0d8981 */ /* 0x000ee2000c1e1900 */
[----:B-1----:R-:W-:-:S03]  /*0850*/  @!P1 IMAD.WIDE.U32 R10, R23, 0x4, R10 ;  /* 0x00000004170a9825 */ /* 0x002fc600078e000a */
[----:B------:R-:W3:Y:S04]  /*0860*/  @!P2 LDG.E R15, desc[UR16][R6.64+0x8] ;  /* 0x00000810060fa981 */ /* 0x000ee8000c1e1900 */
[----:B------:R-:W3:Y:S01]  /*0870*/  @!P1 LDG.E R11, desc[UR16][R10.64] ;  /* 0x000000100a0b9981 */ /* 0x000ee2000c1e1900 */
[----:B----4-:R-:W-:-:S06]  /*0880*/  @!P2 IMAD.WIDE.U32 R4, R25, 0x4, R4 ;  /* 0x000000041904a825 */ /* 0x010fcc00078e0004 */
[----:B------:R-:W4:Y:S01]  /*0890*/  @!P2 LDG.E R5, desc[UR16][R4.64] ;  /* 0x000000100405a981 */ /* 0x000f22000c1e1900 */
[----:B-----5:R-:W-:-:S06]  /*08a0*/  @!P3 IMAD.WIDE.U32 R2, R9, 0x4, R2 ;  /* 0x000000040902b825 */ /* 0x020fcc00078e0002 */
[----:B------:R-:W5:Y:S01]  /*08b0*/  @!P3 LDG.E R3, desc[UR16][R2.64] ;  /* 0x000000100203b981 */ /* 0x000f62000c1e1900 */
[----:B------:R-:W-:Y:S01]  /*08c0*/  UIADD3 UR4, UPT, UPT, UR4, 0x4, URZ ;  /* 0x0000000404047890 */ /* 0x000fe2000fffe0ff */
[----:B--2---:R-:W-:Y:S02]  /*08d0*/  @!P0 I2FP.F32.S32 R8, R8 ;  /* 0x0000000800088245 */ /* 0x004fe40000201400 */
[----:B---3--:R-:W-:Y:S02]  /*08e0*/  @!P3 I2FP.F32.S32 R16, R16 ;  /* 0x000000100010b245 */ /* 0x008fe40000201400 */
[----:B------:R-:W-:Y:S01]  /*08f0*/  @!P1 I2FP.F32.S32 R14, R14 ;  /* 0x0000000e000e9245 */ /* 0x000fe20000201400 */
[----:B------:R-:W-:Y:S01]  /*0900*/  @!P0 FFMA R0, R13, R8, R0 ;  /* 0x000000080d008223 */ /* 0x000fe20000000000 */
[----:B------:R-:W-:-:S03]  /*0910*/  @!P2 I2FP.F32.S32 R15, R15 ;  /* 0x0000000f000fa245 */ /* 0x000fc60000201400 */
[----:B------:R-:W-:-:S04]  /*0920*/  @!P1 FFMA R0, R11, R14, R0 ;  /* 0x0000000e0b009223 */ /* 0x000fc80000000000 */
[----:B----4-:R-:W-:-:S04]  /*0930*/  @!P2 FFMA R0, R5, R15, R0 ;  /* 0x0000000f0500a223 */ /* 0x010fc80000000000 */
[----:B-----5:R-:W-:-:S07]  /*0940*/  @!P3 FFMA R0, R3, R16, R0 ;  /* 0x000000100300b223 */ /* 0x020fce0000000000 */
.L_x_3:
[----:B------:R-:W-:Y:S05]  /*0950*/  BRA.U !UP1, `(.L_x_0) ;  /* 0x0000000109ac7547 */ /* 0x000fea000b800000 */
[----:B------:R-:W-:Y:S02]  /*0960*/  UISETP.NE.AND UP0, UPT, UR5, 0x1, UPT ;  /* 0x000000010500788c */ /* 0x000fe4000bf05270 */
[----:B------:R-:W-:-:S04]  /*0970*/  ULOP3.LUT UR6, UR9, 0x1, URZ, 0xc0, !UPT ;  /* 0x0000000109067892 */ /* 0x000fc8000f8ec0ff */
[----:B------:R-:W-:-:S03]  /*0980*/  UISETP.NE.U32.AND UP1, UPT, UR6, 0x1, UPT ;  /* 0x000000010600788c */ /* 0x000fc6000bf25070 */
[----:B------:R-:W-:Y:S08]  /*0990*/  BRA.U !UP0, `(.L_x_4) ;  /* 0x0000000108587547 */ /* 0x000ff0000b800000 */
[----:B------:R-:W0:Y:S01]  /*09a0*/  LDC.64 R2, c[0x0][0x388] ;  /* 0x0000e200ff027b82 */ /* 0x000e220000000a00 */
[----:B------:R-:W-:-:S05]  /*09b0*/  IADD3 R9, PT, PT, R19, UR4, RZ ;  /* 0x0000000413097c10 */ /* 0x000fca000fffe0ff */
[C---:B0-----:R-:W-:Y:S02]  /*09c0*/  IMAD.WIDE R6, R9.reuse, 0x4, R2 ;  /* 0x0000000409067825 */ /* 0x041fe400078e0202 */
[----:B------:R-:W0:Y:S03]  /*09d0*/  LDC.64 R2, c[0x0][0x390] ;  /* 0x0000e400ff027b82 */ /* 0x000e260000000a00 */
[----:B------:R-:W2:Y:S04]  /*09e0*/  LDG.E R13, desc[UR16][R6.64] ;  /* 0x00000010060d7981 */ /* 0x000ea8000c1e1900 */
[----:B------:R-:W3:Y:S01]  /*09f0*/  LDG.E R15, desc[UR16][R6.64+0x4] ;  /* 0x00000410060f7981 */ /* 0x000ee2000c1e1900 */
[----:B0-----:R-:W-:Y:S01]  /*0a00*/  IMAD.WIDE R8, R9, 0x4, R2 ;  /* 0x0000000409087825 */ /* 0x001fe200078e0202 */
[----:B--2---:R-:W-:-:S02]  /*0a10*/  ISETP.GE.U32.AND P0, PT, R13, UR9, PT ;  /* 0x000000090d007c0c */ /* 0x004fc4000bf06070 */
[----:B---3--:R-:W-:-:S11]  /*0a20*/  ISETP.GE.U32.AND P1, PT, R15, UR9, PT ;  /* 0x000000090f007c0c */ /* 0x008fd6000bf26070 */
[----:B------:R-:W0:Y:S01]  /*0a30*/  @!P0 LDC.64 R4, c[0x0][0x398] ;  /* 0x0000e600ff048b82 */ /* 0x000e220000000a00 */
[----:B------:R-:W2:Y:S07]  /*0a40*/  @!P0 LDG.E R12, desc[UR16][R8.64] ;  /* 0x00000010080c8981 */ /* 0x000eae000c1e1900 */
[----:B------:R-:W1:Y:S01]  /*0a50*/  @!P1 LDC.64 R10, c[0x0][0x398] ;  /* 0x0000e600ff0a9b82 */ /* 0x000e620000000a00 */
[----:B0-----:R-:W-:-:S06]  /*0a60*/  @!P0 IMAD.WIDE.U32 R2, R13, 0x4, R4 ;  /* 0x000000040d028825 */ /* 0x001fcc00078e0004 */
[----:B------:R-:W3:Y:S01]  /*0a70*/  @!P0 LDG.E R3, desc[UR16][R2.64] ;  /* 0x0000001002038981 */ /* 0x000ee2000c1e1900 */
[----:B-1----:R-:W-:-:S03]  /*0a80*/  @!P1 IMAD.WIDE.U32 R4, R15, 0x4, R10 ;  /* 0x000000040f049825 */ /* 0x002fc600078e000a */
[----:B------:R-:W4:Y:S04]  /*0a90*/  @!P1 LDG.E R10, desc[UR16][R8.64+0x4] ;  /* 0x00000410080a9981 */ /* 0x000f28000c1e1900 */
[----:B------:R-:W5:Y:S01]  /*0aa0*/  @!P1 LDG.E R5, desc[UR16][R4.64] ;  /* 0x0000001004059981 */ /* 0x000f62000c1e1900 */
[----:B------:R-:W-:Y:S01]  /*0ab0*/  UIADD3 UR4, UPT, UPT, UR4, 0x2, URZ ;  /* 0x0000000204047890 */ /* 0x000fe2000fffe0ff */
[----:B--2---:R-:W-:-:S05]  /*0ac0*/  @!P0 I2FP.F32.S32 R12, R12 ;  /* 0x0000000c000c8245 */ /* 0x004fca0000201400 */
[----:B---3--:R-:W-:Y:S01]  /*0ad0*/  @!P0 FFMA R0, R3, R12, R0 ;  /* 0x0000000c03008223 */ /* 0x008fe20000000000 */
[----:B----4-:R-:W-:-:S05]  /*0ae0*/  @!P1 I2FP.F32.S32 R10, R10 ;  /* 0x0000000a000a9245 */ /* 0x010fca0000201400 */
[----:B-----5:R-:W-:-:S07]  /*0af0*/  @!P1 FFMA R0, R5, R10, R0 ;  /* 0x0000000a05009223 */ /* 0x020fce0000000000 */
.L_x_4:
[----:B------:R-:W-:Y:S05]  /*0b00*/  BRA.U UP1, `(.L_x_0) ;  /* 0x0000000101407547 */ /* 0x000fea000b800000 */
[----:B------:R-:W0:Y:S01]  /*0b10*/  LDC.64 R2, c[0x0][0x388] ;  /* 0x0000e200ff027b82 */ /* 0x000e220000000a00 */
[----:B------:R-:W-:-:S05]  /*0b20*/  IADD3 R19, PT, PT, R19, UR4, RZ ;  /* 0x0000000413137c10 */ /* 0x000fca000fffe0ff */
[----:B0-----:R-:W-:-:S05]  /*0b30*/  IMAD.WIDE R2, R19, 0x4, R2 ;  /* 0x0000000413027825 */ /* 0x001fca00078e0202 */
[----:B------:R-:W2:Y:S01]  /*0b40*/  LDG.E R7, desc[UR16][R2.64] ;  /* 0x0000001002077981 */ /* 0x000ea2000c1e1900 */
[----:B------:R-:W-:Y:S01]  /*0b50*/  BSSY.RECONVERGENT B0, `(.L_x_0) ;  /* 0x000000b000007945 */ /* 0x000fe20003800200 */
[----:B--2---:R-:W-:-:S13]  /*0b60*/  ISETP.GE.U32.AND P0, PT, R7, UR9, PT ;  /* 0x0000000907007c0c */ /* 0x004fda000bf06070 */
[----:B------:R-:W-:Y:S05]  /*0b70*/  @P0 BRA `(.L_x_5) ;  /* 0x0000000000200947 */ /* 0x000fea0003800000 */
[----:B------:R-:W0:Y:S08]  /*0b80*/  LDC.64 R2, c[0x0][0x390] ;  /* 0x0000e400ff027b82 */ /* 0x000e300000000a00 */
[----:B------:R-:W1:Y:S01]  /*0b90*/  LDC.64 R4, c[0x0][0x398] ;  /* 0x0000e600ff047b82 */ /* 0x000e620000000a00 */
[----:B0-----:R-:W-:-:S06]  /*0ba0*/  IMAD.WIDE R2, R19, 0x4, R2 ;  /* 0x0000000413027825 */ /* 0x001fcc00078e0202 */
[----:B------:R-:W2:Y:S01]  /*0bb0*/  LDG.E R2, desc[UR16][R2.64] ;  /* 0x0000001002027981 */ /* 0x000ea2000c1e1900 */
[----:B-1----:R-:W-:-:S06]  /*0bc0*/  IMAD.WIDE.U32 R4, R7, 0x4, R4 ;  /* 0x0000000407047825 */ /* 0x002fcc00078e0004 */
[----:B------:R-:W3:Y:S01]  /*0bd0*/  LDG.E R5, desc[UR16][R4.64] ;  /* 0x0000001004057981 */ /* 0x000ee2000c1e1900 */
[----:B--2---:R-:W-:-:S05]  /*0be0*/  I2FP.F32.S32 R6, R2 ;  /* 0x0000000200067245 */ /* 0x004fca0000201400 */
[----:B---3--:R-:W-:-:S07]  /*0bf0*/  FFMA R0, R5, R6, R0 ;  /* 0x0000000605007223 */ /* 0x008fce0000000000 */
.L_x_5:
[----:B------:R-:W-:Y:S05]  /*0c00*/  BSYNC.RECONVERGENT B0 ;  /* 0x0000000000007941 */ /* 0x000fea0003800200 */
.L_x_0:
[----:B------:R-:W0:Y:S02]  /*0c10*/  LDC.64 R2, c[0x0][0x380] ;  /* 0x0000e000ff027b82 */ /* 0x000e240000000a00 */
[----:B0-----:R-:W-:-:S05]  /*0c20*/  IMAD.WIDE R18, R18, 0x4, R2 ;  /* 0x0000000412127825 */ /* 0x001fca00078e0202 */
[----:B------:R-:W-:Y:S01]  /*0c30*/  STG.E desc[UR16][R18.64], R0 ;  /* 0x0000000012007986 */ /* 0x000fe2000c101910 */
[----:B------:R-:W-:Y:S05]  /*0c40*/  EXIT ;  /* 0x000000000000794d */ /* 0x000fea0003800000 */
.L_x_6:
[----:B------:R-:W-:-:S00]  /*0c50*/  BRA `(.L_x_6) ;  /* 0xfffffffc00fc7947 */ /* 0x000fc0000383ffff */
[----:B------:R-:W-:-:S00]  /*0c60*/  NOP ;  /* 0x0000000000007918 */ /* 0x000fc00000000000 */
        /* <DEDUP_REMOVED lines=9> */
.L_x_7:


//--------------------- .nv.shared.reserved.0     --------------------------
	.section	.nv.shared.reserved.0,"aw",@nobits
	.weak		__nv_reservedSMEM_offset_0_alias
	.size		__nv_reservedSMEM_offset_0_alias, 0, 64
	.other		__nv_reservedSMEM_offset_0_alias,@"STO_CUDA_RESERVED_SHARED STV_DEFAULT"
__nv_reservedSMEM_offset_0_alias:
	.zero		0
	.zero		64


//--------------------- .nv.constant0._Z17calculatePurchasePfPiS0_PKfii --------------------------
	.section	.nv.constant0._Z17calculatePurchasePfPiS0_PKfii,"a",@progbits
	.sectionflags	@""
	.align	4
.nv.constant0._Z17calculatePurchasePfPiS0_PKfii:
	.zero		936


//--------------------- SYMBOLS --------------------------

	.type		.nv.reservedSmem.offset0,@object
	.size		.nv.reservedSmem.offset0,0x4
